//
// Generated by NVIDIA NVVM Compiler
//
// Compiler Build ID: CL-36424714
// Cuda compilation tools, release 13.0, V13.0.88
// Based on NVVM 20.0.0
//

.version 9.0
.target sm_100
.address_size 64

	// .globl	_Z8min_rowsPff

.visible .entry _Z8min_rowsPff(
	.param .u64 .ptr .align 1 _Z8min_rowsPff_param_0,
	.param .f32 _Z8min_rowsPff_param_1
)
{
	.reg .pred 	%p<45>;
	.reg .b32 	%r<6>;
	.reg .b32 	%f<57>;
	.reg .b64 	%rd<5>;

	ld.param.u64 	%rd2, [_Z8min_rowsPff_param_0];
	cvta.to.global.u64 	%rd3, %rd2;
	mov.u32 	%r1, %ctaid.x;
	mov.u32 	%r2, %ntid.x;
	mov.u32 	%r3, %tid.x;
	mad.lo.s32 	%r4, %r1, %r2, %r3;
	mul.lo.s32 	%r5, %r4, 10;
	mul.wide.s32 	%rd4, %r5, 4;
	add.s64 	%rd1, %rd3, %rd4;
	ld.global.f32 	%f12, [%rd1];
	ld.global.f32 	%f13, [%rd1+4];
	setp.lt.f32 	%p1, %f12, 0f00000000;
	setp.ge.f32 	%p2, %f13, 0f00000000;
	setp.lt.f32 	%p3, %f13, %f12;
	selp.f32 	%f14, %f13, %f12, %p3;
	selp.f32 	%f15, %f14, %f12, %p2;
	selp.f32 	%f16, %f13, %f15, %p1;
	ld.global.f32 	%f18, [%rd1+8];
	setp.lt.f32 	%p4, %f16, 0f00000000;
	setp.ge.f32 	%p5, %f18, 0f00000000;
	setp.lt.f32 	%p6, %f18, %f16;
	selp.f32 	%f19, %f18, %f16, %p6;
	selp.f32 	%f20, %f19, %f16, %p5;
	selp.f32 	%f21, %f18, %f20, %p4;
	ld.global.f32 	%f23, [%rd1+12];
	setp.lt.f32 	%p7, %f21, 0f00000000;
	setp.ge.f32 	%p8, %f23, 0f00000000;
	setp.lt.f32 	%p9, %f23, %f21;
	selp.f32 	%f24, %f23, %f21, %p9;
	selp.f32 	%f25, %f24, %f21, %p8;
	selp.f32 	%f26, %f23, %f25, %p7;
	ld.global.f32 	%f28, [%rd1+16];
	setp.lt.f32 	%p10, %f26, 0f00000000;
	setp.ge.f32 	%p11, %f28, 0f00000000;
	setp.lt.f32 	%p12, %f28, %f26;
	selp.f32 	%f29, %f28, %f26, %p12;
	selp.f32 	%f30, %f29, %f26, %p11;
	selp.f32 	%f31, %f28, %f30, %p10;
	ld.global.f32 	%f33, [%rd1+20];
	setp.lt.f32 	%p13, %f31, 0f00000000;
	setp.ge.f32 	%p14, %f33, 0f00000000;
	setp.lt.f32 	%p15, %f33, %f31;
	selp.f32 	%f34, %f33, %f31, %p15;
	selp.f32 	%f35, %f34, %f31, %p14;
	selp.f32 	%f36, %f33, %f35, %p13;
	ld.global.f32 	%f38, [%rd1+24];
	setp.lt.f32 	%p16, %f36, 0f00000000;
	setp.ge.f32 	%p17, %f38, 0f00000000;
	setp.lt.f32 	%p18, %f38, %f36;
	selp.f32 	%f39, %f38, %f36, %p18;
	selp.f32 	%f40, %f39, %f36, %p17;
	selp.f32 	%f41, %f38, %f40, %p16;
	ld.global.f32 	%f8, [%rd1+28];
	setp.lt.f32 	%p19, %f41, 0f00000000;
	setp.ge.f32 	%p20, %f8, 0f00000000;
	setp.lt.f32 	%p21, %f8, %f41;
	and.pred  	%p22, %p20, %p21;
	selp.f32 	%f42, %f8, %f41, %p22;
	selp.f32 	%f43, %f8, %f42, %p19;
	ld.global.f32 	%f9, [%rd1+32];
	setp.lt.f32 	%p24, %f43, 0f00000000;
	setp.ge.f32 	%p25, %f9, 0f00000000;
	setp.lt.f32 	%p26, %f9, %f43;
	and.pred  	%p27, %p25, %p26;
	selp.f32 	%f44, %f9, %f43, %p27;
	selp.f32 	%f45, %f9, %f44, %p24;
	ld.global.f32 	%f10, [%rd1+36];
	setp.lt.f32 	%p29, %f45, 0f00000000;
	setp.ge.f32 	%p30, %f10, 0f00000000;
	setp.lt.f32 	%p31, %f10, %f45;
	and.pred  	%p32, %p30, %p31;
	selp.f32 	%f46, %f10, %f45, %p32;
	selp.f32 	%f11, %f10, %f46, %p29;
	setp.ltu.f32 	%p34, %f11, 0f00000000;
	@%p34 bra 	$L__BB0_21;
	setp.ltu.f32 	%p35, %f12, 0f00000000;
	@%p35 bra 	$L__BB0_3;
	sub.f32 	%f47, %f12, %f11;
	st.global.f32 	[%rd1], %f47;
$L__BB0_3:
	setp.ltu.f32 	%p36, %f13, 0f00000000;
	@%p36 bra 	$L__BB0_5;
	sub.f32 	%f48, %f13, %f11;
	st.global.f32 	[%rd1+4], %f48;
$L__BB0_5:
	setp.ltu.f32 	%p37, %f18, 0f00000000;
	@%p37 bra 	$L__BB0_7;
	sub.f32 	%f49, %f18, %f11;
	st.global.f32 	[%rd1+8], %f49;
$L__BB0_7:
	setp.ltu.f32 	%p38, %f23, 0f00000000;
	@%p38 bra 	$L__BB0_9;
	sub.f32 	%f50, %f23, %f11;
	st.global.f32 	[%rd1+12], %f50;
$L__BB0_9:
	setp.ltu.f32 	%p39, %f28, 0f00000000;
	@%p39 bra 	$L__BB0_11;
	sub.f32 	%f51, %f28, %f11;
	st.global.f32 	[%rd1+16], %f51;
$L__BB0_11:
	setp.ltu.f32 	%p40, %f33, 0f00000000;
	@%p40 bra 	$L__BB0_13;
	sub.f32 	%f52, %f33, %f11;
	st.global.f32 	[%rd1+20], %f52;
$L__BB0_13:
	setp.ltu.f32 	%p41, %f38, 0f00000000;
	@%p41 bra 	$L__BB0_15;
	sub.f32 	%f53, %f38, %f11;
	st.global.f32 	[%rd1+24], %f53;
$L__BB0_15:
	setp.ltu.f32 	%p42, %f8, 0f00000000;
	@%p42 bra 	$L__BB0_17;
	sub.f32 	%f54, %f8, %f11;
	st.global.f32 	[%rd1+28], %f54;
$L__BB0_17:
	setp.ltu.f32 	%p43, %f9, 0f00000000;
	@%p43 bra 	$L__BB0_19;
	sub.f32 	%f55, %f9, %f11;
	st.global.f32 	[%rd1+32], %f55;
$L__BB0_19:
	setp.ltu.f32 	%p44, %f10, 0f00000000;
	@%p44 bra 	$L__BB0_21;
	sub.f32 	%f56, %f10, %f11;
	st.global.f32 	[%rd1+36], %f56;
$L__BB0_21:
	ret;

}
	// .globl	_Z7min_colPff
.visible .entry _Z7min_colPff(
	.param .u64 .ptr .align 1 _Z7min_colPff_param_0,
	.param .f32 _Z7min_colPff_param_1
)
{
	.reg .pred 	%p<45>;
	.reg .b32 	%r<5>;
	.reg .b32 	%f<57>;
	.reg .b64 	%rd<5>;

	ld.param.u64 	%rd2, [_Z7min_colPff_param_0];
	cvta.to.global.u64 	%rd3, %rd2;
	mov.u32 	%r1, %ctaid.x;
	mov.u32 	%r2, %ntid.x;
	mov.u32 	%r3, %tid.x;
	mad.lo.s32 	%r4, %r1, %r2, %r3;
	mul.wide.s32 	%rd4, %r4, 4;
	add.s64 	%rd1, %rd3, %rd4;
	ld.global.f32 	%f12, [%rd1];
	ld.global.f32 	%f13, [%rd1+40];
	setp.lt.f32 	%p1, %f12, 0f00000000;
	setp.ge.f32 	%p2, %f13, 0f00000000;
	setp.lt.f32 	%p3, %f13, %f12;
	selp.f32 	%f14, %f13, %f12, %p3;
	selp.f32 	%f15, %f14, %f12, %p2;
	selp.f32 	%f16, %f13, %f15, %p1;
	ld.global.f32 	%f18, [%rd1+80];
	setp.lt.f32 	%p4, %f16, 0f00000000;
	setp.ge.f32 	%p5, %f18, 0f00000000;
	setp.lt.f32 	%p6, %f18, %f16;
	selp.f32 	%f19, %f18, %f16, %p6;
	selp.f32 	%f20, %f19, %f16, %p5;
	selp.f32 	%f21, %f18, %f20, %p4;
	ld.global.f32 	%f23, [%rd1+120];
	setp.lt.f32 	%p7, %f21, 0f00000000;
	setp.ge.f32 	%p8, %f23, 0f00000000;
	setp.lt.f32 	%p9, %f23, %f21;
	selp.f32 	%f24, %f23, %f21, %p9;
	selp.f32 	%f25, %f24, %f21, %p8;
	selp.f32 	%f26, %f23, %f25, %p7;
	ld.global.f32 	%f28, [%rd1+160];
	setp.lt.f32 	%p10, %f26, 0f00000000;
	setp.ge.f32 	%p11, %f28, 0f00000000;
	setp.lt.f32 	%p12, %f28, %f26;
	selp.f32 	%f29, %f28, %f26, %p12;
	selp.f32 	%f30, %f29, %f26, %p11;
	selp.f32 	%f31, %f28, %f30, %p10;
	ld.global.f32 	%f33, [%rd1+200];
	setp.lt.f32 	%p13, %f31, 0f00000000;
	setp.ge.f32 	%p14, %f33, 0f00000000;
	setp.lt.f32 	%p15, %f33, %f31;
	selp.f32 	%f34, %f33, %f31, %p15;
	selp.f32 	%f35, %f34, %f31, %p14;
	selp.f32 	%f36, %f33, %f35, %p13;
	ld.global.f32 	%f38, [%rd1+240];
	setp.lt.f32 	%p16, %f36, 0f00000000;
	setp.ge.f32 	%p17, %f38, 0f00000000;
	setp.lt.f32 	%p18, %f38, %f36;
	selp.f32 	%f39, %f38, %f36, %p18;
	selp.f32 	%f40, %f39, %f36, %p17;
	selp.f32 	%f41, %f38, %f40, %p16;
	ld.global.f32 	%f8, [%rd1+280];
	setp.lt.f32 	%p19, %f41, 0f00000000;
	setp.ge.f32 	%p20, %f8, 0f00000000;
	setp.lt.f32 	%p21, %f8, %f41;
	and.pred  	%p22, %p20, %p21;
	selp.f32 	%f42, %f8, %f41, %p22;
	selp.f32 	%f43, %f8, %f42, %p19;
	ld.global.f32 	%f9, [%rd1+320];
	setp.lt.f32 	%p24, %f43, 0f00000000;
	setp.ge.f32 	%p25, %f9, 0f00000000;
	setp.lt.f32 	%p26, %f9, %f43;
	and.pred  	%p27, %p25, %p26;
	selp.f32 	%f44, %f9, %f43, %p27;
	selp.f32 	%f45, %f9, %f44, %p24;
	ld.global.f32 	%f10, [%rd1+360];
	setp.lt.f32 	%p29, %f45, 0f00000000;
	setp.ge.f32 	%p30, %f10, 0f00000000;
	setp.lt.f32 	%p31, %f10, %f45;
	and.pred  	%p32, %p30, %p31;
	selp.f32 	%f46, %f10, %f45, %p32;
	selp.f32 	%f11, %f10, %f46, %p29;
	setp.ltu.f32 	%p34, %f11, 0f00000000;
	@%p34 bra 	$L__BB1_21;
	setp.ltu.f32 	%p35, %f12, 0f00000000;
	@%p35 bra 	$L__BB1_3;
	sub.f32 	%f47, %f12, %f11;
	st.global.f32 	[%rd1], %f47;
$L__BB1_3:
	setp.ltu.f32 	%p36, %f13, 0f00000000;
	@%p36 bra 	$L__BB1_5;
	sub.f32 	%f48, %f13, %f11;
	st.global.f32 	[%rd1+40], %f48;
$L__BB1_5:
	setp.ltu.f32 	%p37, %f18, 0f00000000;
	@%p37 bra 	$L__BB1_7;
	sub.f32 	%f49, %f18, %f11;
	st.global.f32 	[%rd1+80], %f49;
$L__BB1_7:
	setp.ltu.f32 	%p38, %f23, 0f00000000;
	@%p38 bra 	$L__BB1_9;
	sub.f32 	%f50, %f23, %f11;
	st.global.f32 	[%rd1+120], %f50;
$L__BB1_9:
	setp.ltu.f32 	%p39, %f28, 0f00000000;
	@%p39 bra 	$L__BB1_11;
	sub.f32 	%f51, %f28, %f11;
	st.global.f32 	[%rd1+160], %f51;
$L__BB1_11:
	setp.ltu.f32 	%p40, %f33, 0f00000000;
	@%p40 bra 	$L__BB1_13;
	sub.f32 	%f52, %f33, %f11;
	st.global.f32 	[%rd1+200], %f52;
$L__BB1_13:
	setp.ltu.f32 	%p41, %f38, 0f00000000;
	@%p41 bra 	$L__BB1_15;
	sub.f32 	%f53, %f38, %f11;
	st.global.f32 	[%rd1+240], %f53;
$L__BB1_15:
	setp.ltu.f32 	%p42, %f8, 0f00000000;
	@%p42 bra 	$L__BB1_17;
	sub.f32 	%f54, %f8, %f11;
	st.global.f32 	[%rd1+280], %f54;
$L__BB1_17:
	setp.ltu.f32 	%p43, %f9, 0f00000000;
	@%p43 bra 	$L__BB1_19;
	sub.f32 	%f55, %f9, %f11;
	st.global.f32 	[%rd1+320], %f55;
$L__BB1_19:
	setp.ltu.f32 	%p44, %f10, 0f00000000;
	@%p44 bra 	$L__BB1_21;
	sub.f32 	%f56, %f10, %f11;
	st.global.f32 	[%rd1+360], %f56;
$L__BB1_21:
	ret;

}
	// .globl	_Z10find_zerosPfS_
.visible .entry _Z10find_zerosPfS_(
	.param .u64 .ptr .align 1 _Z10find_zerosPfS__param_0,
	.param .u64 .ptr .align 1 _Z10find_zerosPfS__param_1
)
{
	.reg .pred 	%p<79>;
	.reg .b32 	%r<11>;
	.reg .b32 	%f<140>;
	.reg .b64 	%rd<13>;

	ld.param.u64 	%rd3, [_Z10find_zerosPfS__param_0];
	ld.param.u64 	%rd2, [_Z10find_zerosPfS__param_1];
	cvta.to.global.u64 	%rd1, %rd3;
	mov.u32 	%r5, %ctaid.x;
	mov.u32 	%r6, %ntid.x;
	mov.u32 	%r7, %tid.x;
	mad.lo.s32 	%r1, %r5, %r6, %r7;
	mov.u32 	%r8, %ctaid.y;
	mov.u32 	%r9, %ntid.y;
	mov.u32 	%r10, %tid.y;
	mad.lo.s32 	%r2, %r8, %r9, %r10;
	mul.lo.s32 	%r3, %r1, 10;
	add.s32 	%r4, %r3, %r2;
	mul.wide.s32 	%rd4, %r4, 4;
	add.s64 	%rd5, %rd1, %rd4;
	ld.global.f32 	%f1, [%rd5];
	setp.neu.f32 	%p1, %f1, 0f00000000;
	@%p1 bra 	$L__BB2_2;
	cvta.to.global.u64 	%rd6, %rd2;
	mul.wide.s32 	%rd7, %r3, 4;
	add.s64 	%rd8, %rd1, %rd7;
	ld.global.f32 	%f2, [%rd8];
	mul.wide.u32 	%rd9, %r2, 4;
	add.s64 	%rd10, %rd1, %rd9;
	ld.global.f32 	%f4, [%rd10];
	setp.ne.s32 	%p2, %r2, 0;
	setp.ge.f32 	%p3, %f2, 0f00000000;
	selp.f32 	%f6, %f2, 0fBF800000, %p3;
	selp.f32 	%f7, %f6, 0fBF800000, %p2;
	setp.ne.s32 	%p4, %r1, 0;
	setp.ge.f32 	%p5, %f4, 0f00000000;
	selp.f32 	%f9, %f4, 0fBF800000, %p5;
	selp.f32 	%f10, %f9, 0fBF800000, %p4;
	ld.global.f32 	%f12, [%rd8+4];
	ld.global.f32 	%f14, [%rd10+40];
	setp.ne.s32 	%p6, %r2, 1;
	setp.ge.f32 	%p7, %f12, 0f00000000;
	setp.lt.f32 	%p8, %f7, 0f00000000;
	setp.lt.f32 	%p9, %f12, %f7;
	selp.f32 	%f16, %f12, %f7, %p9;
	selp.f32 	%f17, %f12, %f16, %p8;
	selp.f32 	%f18, %f17, %f7, %p7;
	selp.f32 	%f19, %f18, %f7, %p6;
	setp.ne.s32 	%p10, %r1, 1;
	setp.ge.f32 	%p11, %f14, 0f00000000;
	setp.lt.f32 	%p12, %f10, 0f00000000;
	setp.lt.f32 	%p13, %f14, %f10;
	selp.f32 	%f21, %f14, %f10, %p13;
	selp.f32 	%f22, %f14, %f21, %p12;
	selp.f32 	%f23, %f22, %f10, %p11;
	selp.f32 	%f24, %f23, %f10, %p10;
	ld.global.f32 	%f26, [%rd8+8];
	ld.global.f32 	%f28, [%rd10+80];
	setp.ne.s32 	%p14, %r2, 2;
	setp.ge.f32 	%p15, %f26, 0f00000000;
	setp.lt.f32 	%p16, %f19, 0f00000000;
	setp.lt.f32 	%p17, %f26, %f19;
	selp.f32 	%f30, %f26, %f19, %p17;
	selp.f32 	%f31, %f26, %f30, %p16;
	selp.f32 	%f32, %f31, %f19, %p15;
	selp.f32 	%f33, %f32, %f19, %p14;
	setp.ne.s32 	%p18, %r1, 2;
	setp.ge.f32 	%p19, %f28, 0f00000000;
	setp.lt.f32 	%p20, %f24, 0f00000000;
	setp.lt.f32 	%p21, %f28, %f24;
	selp.f32 	%f35, %f28, %f24, %p21;
	selp.f32 	%f36, %f28, %f35, %p20;
	selp.f32 	%f37, %f36, %f24, %p19;
	selp.f32 	%f38, %f37, %f24, %p18;
	ld.global.f32 	%f40, [%rd8+12];
	ld.global.f32 	%f42, [%rd10+120];
	setp.ne.s32 	%p22, %r2, 3;
	setp.ge.f32 	%p23, %f40, 0f00000000;
	setp.lt.f32 	%p24, %f33, 0f00000000;
	setp.lt.f32 	%p25, %f40, %f33;
	selp.f32 	%f44, %f40, %f33, %p25;
	selp.f32 	%f45, %f40, %f44, %p24;
	selp.f32 	%f46, %f45, %f33, %p23;
	selp.f32 	%f47, %f46, %f33, %p22;
	setp.ne.s32 	%p26, %r1, 3;
	setp.ge.f32 	%p27, %f42, 0f00000000;
	setp.lt.f32 	%p28, %f38, 0f00000000;
	setp.lt.f32 	%p29, %f42, %f38;
	selp.f32 	%f49, %f42, %f38, %p29;
	selp.f32 	%f50, %f42, %f49, %p28;
	selp.f32 	%f51, %f50, %f38, %p27;
	selp.f32 	%f52, %f51, %f38, %p26;
	ld.global.f32 	%f54, [%rd8+16];
	ld.global.f32 	%f56, [%rd10+160];
	setp.ne.s32 	%p30, %r2, 4;
	setp.ge.f32 	%p31, %f54, 0f00000000;
	setp.lt.f32 	%p32, %f47, 0f00000000;
	setp.lt.f32 	%p33, %f54, %f47;
	selp.f32 	%f58, %f54, %f47, %p33;
	selp.f32 	%f59, %f54, %f58, %p32;
	selp.f32 	%f60, %f59, %f47, %p31;
	selp.f32 	%f61, %f60, %f47, %p30;
	setp.ne.s32 	%p34, %r1, 4;
	setp.ge.f32 	%p35, %f56, 0f00000000;
	setp.lt.f32 	%p36, %f52, 0f00000000;
	setp.lt.f32 	%p37, %f56, %f52;
	selp.f32 	%f63, %f56, %f52, %p37;
	selp.f32 	%f64, %f56, %f63, %p36;
	selp.f32 	%f65, %f64, %f52, %p35;
	selp.f32 	%f66, %f65, %f52, %p34;
	ld.global.f32 	%f68, [%rd8+20];
	ld.global.f32 	%f70, [%rd10+200];
	setp.ne.s32 	%p38, %r2, 5;
	setp.ge.f32 	%p39, %f68, 0f00000000;
	setp.lt.f32 	%p40, %f61, 0f00000000;
	setp.lt.f32 	%p41, %f68, %f61;
	selp.f32 	%f72, %f68, %f61, %p41;
	selp.f32 	%f73, %f68, %f72, %p40;
	selp.f32 	%f74, %f73, %f61, %p39;
	selp.f32 	%f75, %f74, %f61, %p38;
	setp.ne.s32 	%p42, %r1, 5;
	setp.ge.f32 	%p43, %f70, 0f00000000;
	setp.lt.f32 	%p44, %f66, 0f00000000;
	setp.lt.f32 	%p45, %f70, %f66;
	selp.f32 	%f77, %f70, %f66, %p45;
	selp.f32 	%f78, %f70, %f77, %p44;
	selp.f32 	%f79, %f78, %f66, %p43;
	selp.f32 	%f80, %f79, %f66, %p42;
	ld.global.f32 	%f82, [%rd8+24];
	ld.global.f32 	%f84, [%rd10+240];
	setp.ne.s32 	%p46, %r2, 6;
	setp.ge.f32 	%p47, %f82, 0f00000000;
	setp.lt.f32 	%p48, %f75, 0f00000000;
	setp.lt.f32 	%p49, %f82, %f75;
	selp.f32 	%f86, %f82, %f75, %p49;
	selp.f32 	%f87, %f82, %f86, %p48;
	selp.f32 	%f88, %f87, %f75, %p47;
	selp.f32 	%f89, %f88, %f75, %p46;
	setp.ne.s32 	%p50, %r1, 6;
	setp.ge.f32 	%p51, %f84, 0f00000000;
	setp.lt.f32 	%p52, %f80, 0f00000000;
	setp.lt.f32 	%p53, %f84, %f80;
	selp.f32 	%f91, %f84, %f80, %p53;
	selp.f32 	%f92, %f84, %f91, %p52;
	selp.f32 	%f93, %f92, %f80, %p51;
	selp.f32 	%f94, %f93, %f80, %p50;
	ld.global.f32 	%f96, [%rd8+28];
	ld.global.f32 	%f98, [%rd10+280];
	setp.ne.s32 	%p54, %r2, 7;
	setp.ge.f32 	%p55, %f96, 0f00000000;
	setp.lt.f32 	%p56, %f89, 0f00000000;
	setp.lt.f32 	%p57, %f96, %f89;
	selp.f32 	%f100, %f96, %f89, %p57;
	selp.f32 	%f101, %f96, %f100, %p56;
	selp.f32 	%f102, %f101, %f89, %p55;
	selp.f32 	%f103, %f102, %f89, %p54;
	setp.ne.s32 	%p58, %r1, 7;
	setp.ge.f32 	%p59, %f98, 0f00000000;
	setp.lt.f32 	%p60, %f94, 0f00000000;
	setp.lt.f32 	%p61, %f98, %f94;
	selp.f32 	%f105, %f98, %f94, %p61;
	selp.f32 	%f106, %f98, %f105, %p60;
	selp.f32 	%f107, %f106, %f94, %p59;
	selp.f32 	%f108, %f107, %f94, %p58;
	ld.global.f32 	%f110, [%rd8+32];
	ld.global.f32 	%f112, [%rd10+320];
	setp.ne.s32 	%p62, %r2, 8;
	setp.ge.f32 	%p63, %f110, 0f00000000;
	setp.lt.f32 	%p64, %f103, 0f00000000;
	setp.lt.f32 	%p65, %f110, %f103;
	selp.f32 	%f114, %f110, %f103, %p65;
	selp.f32 	%f115, %f110, %f114, %p64;
	selp.f32 	%f116, %f115, %f103, %p63;
	selp.f32 	%f117, %f116, %f103, %p62;
	setp.ne.s32 	%p66, %r1, 8;
	setp.ge.f32 	%p67, %f112, 0f00000000;
	setp.lt.f32 	%p68, %f108, 0f00000000;
	setp.lt.f32 	%p69, %f112, %f108;
	selp.f32 	%f119, %f112, %f108, %p69;
	selp.f32 	%f120, %f112, %f119, %p68;
	selp.f32 	%f121, %f120, %f108, %p67;
	selp.f32 	%f122, %f121, %f108, %p66;
	ld.global.f32 	%f124, [%rd8+36];
	ld.global.f32 	%f126, [%rd10+360];
	setp.ne.s32 	%p70, %r2, 9;
	setp.ge.f32 	%p71, %f124, 0f00000000;
	setp.lt.f32 	%p72, %f117, 0f00000000;
	setp.lt.f32 	%p73, %f124, %f117;
	selp.f32 	%f128, %f124, %f117, %p73;
	selp.f32 	%f129, %f124, %f128, %p72;
	selp.f32 	%f130, %f129, %f117, %p71;
	selp.f32 	%f131, %f130, %f117, %p70;
	setp.ne.s32 	%p74, %r1, 9;
	setp.ge.f32 	%p75, %f126, 0f00000000;
	setp.lt.f32 	%p76, %f122, 0f00000000;
	setp.lt.f32 	%p77, %f126, %f122;
	selp.f32 	%f132, %f126, %f122, %p77;
	selp.f32 	%f133, %f126, %f132, %p76;
	selp.f32 	%f134, %f133, %f122, %p75;
	selp.f32 	%f135, %f134, %f122, %p74;
	min.f32 	%f137, %f131, %f135;
	setp.lt.f32 	%p78, %f137, 0f00000000;
	add.f32 	%f138, %f131, %f135;
	selp.f32 	%f139, 0f4EEE6B28, %f138, %p78;
	add.s64 	%rd12, %rd6, %rd4;
	st.global.f32 	[%rd12], %f139;
$L__BB2_2:
	ret;

}


// ===== COMPILED SASS (sm_100) =====

	.target	sm_100

	.elftype	@"ET_EXEC"


//--------------------- .note.nv.tkinfo           --------------------------
	.section	.note.nv.tkinfo,"",@"SHT_NOTE"
	.sectionflags	@"SHF_NOTE_NV_TKINFO"
	.tkinfo
        /*0018*/ 	.word	0x00000002
        /*0030*/ 	.string	""
        /*0030*/ 	.string	"ptxas"
        /*0030*/ 	.string	"Cuda compilation tools, release 13.0, V13.0.88"
        /*0030*/ 	.string	"Build cuda_13.0.r13.0/compiler.36424714_0"
        /*0030*/ 	.string	"-arch sm_100 -m 64 "



//--------------------- .note.nv.cuinfo           --------------------------
	.section	.note.nv.cuinfo,"",@"SHT_NOTE"
	.sectionflags	@"SHF_NOTE_NV_CUINFO"
        /*0018*/ 	.short	0x0002
        /*001a*/ 	.short	0x0064
        /*001c*/ 	.short	0x0082
	.zero		2


//--------------------- .nv.info                  --------------------------
	.section	.nv.info,"",@"SHT_CUDA_INFO"
	.align	4


	//----- nvinfo : EIATTR_REGCOUNT
	.align		4
        /*0000*/ 	.byte	0x04, 0x2f
        /*0002*/ 	.short	(.L_1 - .L_0)
	.align		4
.L_0:
        /*0004*/ 	.word	index@(_Z8min_rowsPff)
        /*0008*/ 	.word	0x00000016


	//----- nvinfo : EIATTR_FRAME_SIZE
	.align		4
.L_1:
        /*000c*/ 	.byte	0x04, 0x11
        /*000e*/ 	.short	(.L_3 - .L_2)
	.align		4
.L_2:
        /*0010*/ 	.word	index@(_Z8min_rowsPff)
        /*0014*/ 	.word	0x00000000


	//----- nvinfo : EIATTR_REGCOUNT
	.align		4
.L_3:
        /*0018*/ 	.byte	0x04, 0x2f
        /*001a*/ 	.short	(.L_5 - .L_4)
	.align		4
.L_4:
        /*001c*/ 	.word	index@(_Z7min_colPff)
        /*0020*/ 	.word	0x00000016


	//----- nvinfo : EIATTR_FRAME_SIZE
	.align		4
.L_5:
        /*0024*/ 	.byte	0x04, 0x11
        /*0026*/ 	.short	(.L_7 - .L_6)
	.align		4
.L_6:
        /*0028*/ 	.word	index@(_Z7min_colPff)
        /*002c*/ 	.word	0x00000000


	//----- nvinfo : EIATTR_REGCOUNT
	.align		4
.L_7:
        /*0030*/ 	.byte	0x04, 0x2f
        /*0032*/ 	.short	(.L_9 - .L_8)
	.align		4
.L_8:
        /*0034*/ 	.word	index@(_Z10find_zerosPfS_)
        /*0038*/ 	.word	0x0000001e


	//----- nvinfo : EIATTR_FRAME_SIZE
	.align		4
.L_9:
        /*003c*/ 	.byte	0x04, 0x11
        /*003e*/ 	.short	(.L_11 - .L_10)
	.align		4
.L_10:
        /*0040*/ 	.word	index@(_Z10find_zerosPfS_)
        /*0044*/ 	.word	0x00000000


	//----- nvinfo : EIATTR_MIN_STACK_SIZE
	.align		4
.L_11:
        /*0048*/ 	.byte	0x04, 0x12
        /*004a*/ 	.short	(.L_13 - .L_12)
	.align		4
.L_12:
        /*004c*/ 	.word	index@(_Z10find_zerosPfS_)
        /*0050*/ 	.word	0x00000000


	//----- nvinfo : EIATTR_MIN_STACK_SIZE
	.align		4
.L_13:
        /*0054*/ 	.byte	0x04, 0x12
        /*0056*/ 	.short	(.L_15 - .L_14)
	.align		4
.L_14:
        /*0058*/ 	.word	index@(_Z7min_colPff)
        /*005c*/ 	.word	0x00000000


	//----- nvinfo : EIATTR_MIN_STACK_SIZE
	.align		4
.L_15:
        /*0060*/ 	.byte	0x04, 0x12
        /*0062*/ 	.short	(.L_17 - .L_16)
	.align		4
.L_16:
        /*0064*/ 	.word	index@(_Z8min_rowsPff)
        /*0068*/ 	.word	0x00000000
.L_17:


//--------------------- .nv.compat                --------------------------
	.section	.nv.compat,"",@"SHT_CUDA_COMPAT_INFO"
	.align	4
        /*0000*/ 	.byte	0x02, 0x09, 0x00, 0x00, 0x02, 0x02, 0x01, 0x00, 0x02, 0x05, 0x05, 0x00, 0x03, 0x07, 0x01, 0x01
        /*0010*/ 	.byte	0x02, 0x03, 0x00, 0x00, 0x02, 0x06, 0x01, 0x00, 0x04, 0x0b, 0x08, 0x00, 0x09, 0x00, 0x00, 0x00
        /*0020*/ 	.byte	0x00, 0x00, 0x00, 0x00


//--------------------- .nv.info._Z10find_zerosPfS_ --------------------------
	.section	.nv.info._Z10find_zerosPfS_,"",@"SHT_CUDA_INFO"
	.sectionflags	@""
	.align	4


	//----- nvinfo : EIATTR_CUDA_API_VERSION
	.align		4
        /*0000*/ 	.byte	0x04, 0x37
        /*0002*/ 	.short	(.L_19 - .L_18)
.L_18:
        /*0004*/ 	.word	0x00000082


	//----- nvinfo : EIATTR_KPARAM_INFO
	.align		4
.L_19:
        /*0008*/ 	.byte	0x04, 0x17
        /*000a*/ 	.short	(.L_21 - .L_20)
.L_20:
        /*000c*/ 	.word	0x00000000
        /*0010*/ 	.short	0x0001
        /*0012*/ 	.short	0x0008
        /*0014*/ 	.byte	0x00, 0xf5, 0x21, 0x00


	//----- nvinfo : EIATTR_KPARAM_INFO
	.align		4
.L_21:
        /*0018*/ 	.byte	0x04, 0x17
        /*001a*/ 	.short	(.L_23 - .L_22)
.L_22:
        /*001c*/ 	.word	0x00000000
        /*0020*/ 	.short	0x0000
        /*0022*/ 	.short	0x0000
        /*0024*/ 	.byte	0x00, 0xf5, 0x21, 0x00


	//----- nvinfo : EIATTR_SPARSE_MMA_MASK
	.align		4
.L_23:
        /*0028*/ 	.byte	0x03, 0x50
        /*002a*/ 	.short	0x0000


	//----- nvinfo : EIATTR_MAXREG_COUNT
	.align		4
        /*002c*/ 	.byte	0x03, 0x1b
        /*002e*/ 	.short	0x00ff


	//----- nvinfo : EIATTR_MERCURY_ISA_VERSION
	.align		4
        /*0030*/ 	.byte	0x03, 0x5f
        /*0032*/ 	.short	0x0101


	//----- nvinfo : EIATTR_VRC_CTA_INIT_COUNT
	.align		4
        /*0034*/ 	.byte	0x02, 0x4a
	.zero		1
	.zero		1


	//----- nvinfo : EIATTR_EXIT_INSTR_OFFSETS
	.align		4
        /*0038*/ 	.byte	0x04, 0x1c
        /*003a*/ 	.short	(.L_25 - .L_24)


	//   ....[0]....
.L_24:
        /*003c*/ 	.word	0x00000100


	//   ....[1]....
        /*0040*/ 	.word	0x00000a20


	//----- nvinfo : EIATTR_CBANK_PARAM_SIZE
	.align		4
.L_25:
        /*0044*/ 	.byte	0x03, 0x19
        /*0046*/ 	.short	0x0010


	//----- nvinfo : EIATTR_PARAM_CBANK
	.align		4
        /*0048*/ 	.byte	0x04, 0x0a
        /*004a*/ 	.short	(.L_27 - .L_26)
	.align		4
.L_26:
        /*004c*/ 	.word	index@(.nv.constant0._Z10find_zerosPfS_)
        /*0050*/ 	.short	0x0380
        /*0052*/ 	.short	0x0010


	//----- nvinfo : EIATTR_SW_WAR
	.align		4
.L_27:
        /*0054*/ 	.byte	0x04, 0x36
        /*0056*/ 	.short	(.L_29 - .L_28)
.L_28:
        /*0058*/ 	.word	0x00000008
.L_29:


//--------------------- .nv.info._Z7min_colPff    --------------------------
	.section	.nv.info._Z7min_colPff,"",@"SHT_CUDA_INFO"
	.sectionflags	@""
	.align	4


	//----- nvinfo : EIATTR_CUDA_API_VERSION
	.align		4
        /*0000*/ 	.byte	0x04, 0x37
        /*0002*/ 	.short	(.L_31 - .L_30)
.L_30:
        /*0004*/ 	.word	0x00000082


	//----- nvinfo : EIATTR_KPARAM_INFO
	.align		4
.L_31:
        /*0008*/ 	.byte	0x04, 0x17
        /*000a*/ 	.short	(.L_33 - .L_32)
.L_32:
        /*000c*/ 	.word	0x00000000
        /*0010*/ 	.short	0x0001
        /*0012*/ 	.short	0x0008
        /*0014*/ 	.byte	0x00, 0xf0, 0x11, 0x00


	//----- nvinfo : EIATTR_KPARAM_INFO
	.align		4
.L_33:
        /*0018*/ 	.byte	0x04, 0x17
        /*001a*/ 	.short	(.L_35 - .L_34)
.L_34:
        /*001c*/ 	.word	0x00000000
        /*0020*/ 	.short	0x0000
        /*0022*/ 	.short	0x0000
        /*0024*/ 	.byte	0x00, 0xf5, 0x21, 0x00


	//----- nvinfo : EIATTR_SPARSE_MMA_MASK
	.align		4
.L_35:
        /*0028*/ 	.byte	0x03, 0x50
        /*002a*/ 	.short	0x0000


	//----- nvinfo : EIATTR_MAXREG_COUNT
	.align		4
        /*002c*/ 	.byte	0x03, 0x1b
        /*002e*/ 	.short	0x00ff


	//----- nvinfo : EIATTR_MERCURY_ISA_VERSION
	.align		4
        /*0030*/ 	.byte	0x03, 0x5f
        /*0032*/ 	.short	0x0101


	//----- nvinfo : EIATTR_VRC_CTA_INIT_COUNT
	.align		4
        /*0034*/ 	.byte	0x02, 0x4a
	.zero		1
	.zero		1


	//----- nvinfo : EIATTR_EXIT_INSTR_OFFSETS
	.align		4
        /*0038*/ 	.byte	0x04, 0x1c
        /*003a*/ 	.short	(.L_37 - .L_36)


	//   ....[0]....
.L_36:
        /*003c*/ 	.word	0x00000420


	//   ....[1]....
        /*0040*/ 	.word	0x000005a0


	//   ....[2]....
        /*0044*/ 	.word	0x000005d0


	//----- nvinfo : EIATTR_CBANK_PARAM_SIZE
	.align		4
.L_37:
        /*0048*/ 	.byte	0x03, 0x19
        /*004a*/ 	.short	0x000c


	//----- nvinfo : EIATTR_PARAM_CBANK
	.align		4
        /*004c*/ 	.byte	0x04, 0x0a
        /*004e*/ 	.short	(.L_39 - .L_38)
	.align		4
.L_38:
        /*0050*/ 	.word	index@(.nv.constant0._Z7min_colPff)
        /*0054*/ 	.short	0x0380
        /*0056*/ 	.short	0x000c


	//----- nvinfo : EIATTR_SW_WAR
	.align		4
.L_39:
        /*0058*/ 	.byte	0x04, 0x36
        /*005a*/ 	.short	(.L_41 - .L_40)
.L_40:
        /*005c*/ 	.word	0x00000008
.L_41:


//--------------------- .nv.info._Z8min_rowsPff   --------------------------
	.section	.nv.info._Z8min_rowsPff,"",@"SHT_CUDA_INFO"
	.sectionflags	@""
	.align	4


	//----- nvinfo : EIATTR_CUDA_API_VERSION
	.align		4
        /*0000*/ 	.byte	0x04, 0x37
        /*0002*/ 	.short	(.L_43 - .L_42)
.L_42:
        /*0004*/ 	.word	0x00000082


	//----- nvinfo : EIATTR_KPARAM_INFO
	.align		4
.L_43:
        /*0008*/ 	.byte	0x04, 0x17
        /*000a*/ 	.short	(.L_45 - .L_44)
.L_44:
        /*000c*/ 	.word	0x00000000
        /*0010*/ 	.short	0x0001
        /*0012*/ 	.short	0x0008
        /*0014*/ 	.byte	0x00, 0xf0, 0x11, 0x00


	//----- nvinfo : EIATTR_KPARAM_INFO
	.align		4
.L_45:
        /*0018*/ 	.byte	0x04, 0x17
        /*001a*/ 	.short	(.L_47 - .L_46)
.L_46:
        /*001c*/ 	.word	0x00000000
        /*0020*/ 	.short	0x0000
        /*0022*/ 	.short	0x0000
        /*0024*/ 	.byte	0x00, 0xf5, 0x21, 0x00


	//----- nvinfo : EIATTR_SPARSE_MMA_MASK
	.align		4
.L_47:
        /*0028*/ 	.byte	0x03, 0x50
        /*002a*/ 	.short	0x0000


	//----- nvinfo : EIATTR_MAXREG_COUNT
	.align		4
        /*002c*/ 	.byte	0x03, 0x1b
        /*002e*/ 	.short	0x00ff


	//----- nvinfo : EIATTR_MERCURY_ISA_VERSION
	.align		4
        /*0030*/ 	.byte	0x03, 0x5f
        /*0032*/ 	.short	0x0101


	//----- nvinfo : EIATTR_VRC_CTA_INIT_COUNT
	.align		4
        /*0034*/ 	.byte	0x02, 0x4a
	.zero		1
	.zero		1


	//----- nvinfo : EIATTR_EXIT_INSTR_OFFSETS
	.align		4
        /*0038*/ 	.byte	0x04, 0x1c
        /*003a*/ 	.short	(.L_49 - .L_48)


	//   ....[0]....
.L_48:
        /*003c*/ 	.word	0x00000430


	//   ....[1]....
        /*0040*/ 	.word	0x000005b0


	//   ....[2]....
        /*0044*/ 	.word	0x000005e0


	//----- nvinfo : EIATTR_CBANK_PARAM_SIZE
	.align		4
.L_49:
        /*0048*/ 	.byte	0x03, 0x19
        /*004a*/ 	.short	0x000c


	//----- nvinfo : EIATTR_PARAM_CBANK
	.align		4
        /*004c*/ 	.byte	0x04, 0x0a
        /*004e*/ 	.short	(.L_51 - .L_50)
	.align		4
.L_50:
        /*0050*/ 	.word	index@(.nv.constant0._Z8min_rowsPff)
        /*0054*/ 	.short	0x0380
        /*0056*/ 	.short	0x000c


	//----- nvinfo : EIATTR_SW_WAR
	.align		4
.L_51:
        /*0058*/ 	.byte	0x04, 0x36
        /*005a*/ 	.short	(.L_53 - .L_52)
.L_52:
        /*005c*/ 	.word	0x00000008
.L_53:


//--------------------- .nv.callgraph             --------------------------
	.section	.nv.callgraph,"",@"SHT_CUDA_CALLGRAPH"
	.align	4
	.sectionentsize	8
	.align		4
        /*0000*/ 	.word	0x00000000
	.align		4
        /*0004*/ 	.word	0xffffffff
	.align		4
        /*0008*/ 	.word	0x00000000
	.align		4
        /*000c*/ 	.word	0xfffffffe
	.align		4
        /*0010*/ 	.word	0x00000000
	.align		4
        /*0014*/ 	.word	0xfffffffd
	.align		4
        /*0018*/ 	.word	0x00000000
	.align		4
        /*001c*/ 	.word	0xfffffffc


//--------------------- .text._Z10find_zerosPfS_  --------------------------
	.section	.text._Z10find_zerosPfS_,"ax",@progbits
	.align	128
        .global         _Z10find_zerosPfS_
        .type           _Z10find_zerosPfS_,@function
        .size           _Z10find_zerosPfS_,(.L_x_3 - _Z10find_zerosPfS_)
        .other          _Z10find_zerosPfS_,@"STO_CUDA_ENTRY STV_DEFAULT"
_Z10find_zerosPfS_:
.text._Z10find_zerosPfS_:
[----:B------:R-:W-:Y:S01]  /*0000*/  LDC R1, c[0x0][0x37c] ;  /* 0x0000df00ff017b82 */ /* 0x000fe20000000800 */
[----:B------:R-:W0:Y:S07]  /*0010*/  S2R R3, SR_TID.X ;  /* 0x0000000000037919 */ /* 0x000e2e0000002100 */
[----:B------:R-:W0:Y:S01]  /*0020*/  S2UR UR4, SR_CTAID.X ;  /* 0x00000000000479c3 */ /* 0x000e220000002500 */
[----:B------:R-:W1:Y:S07]  /*0030*/  S2R R0, SR_TID.Y ;  /* 0x0000000000007919 */ /* 0x000e6e0000002200 */
[----:B------:R-:W0:Y:S08]  /*0040*/  LDC R6, c[0x0][0x360] ;  /* 0x0000d800ff067b82 */ /* 0x000e300000000800 */
[----:B------:R-:W1:Y:S08]  /*0050*/  S2UR UR6, SR_CTAID.Y ;  /* 0x00000000000679c3 */ /* 0x000e700000002600 */
[----:B------:R-:W1:Y:S08]  /*0060*/  LDC R7, c[0x0][0x364] ;  /* 0x0000d900ff077b82 */ /* 0x000e700000000800 */
[----:B------:R-:W2:Y:S01]  /*0070*/  LDC.64 R8, c[0x0][0x380] ;  /* 0x0000e000ff087b82 */ /* 0x000ea20000000a00 */
[----:B0-----:R-:W-:Y:S01]  /*0080*/  IMAD R6, R6, UR4, R3 ;  /* 0x0000000406067c24 */ /* 0x001fe2000f8e0203 */
[----:B------:R-:W0:Y:S03]  /*0090*/  LDCU.64 UR4, c[0x0][0x358] ;  /* 0x00006b00ff0477ac */ /* 0x000e260008000a00 */
[----:B------:R-:W-:-:S02]  /*00a0*/  IMAD R4, R6, 0xa, RZ ;  /* 0x0000000a06047824 */ /* 0x000fc400078e02ff */
[----:B-1----:R-:W-:-:S04]  /*00b0*/  IMAD R7, R7, UR6, R0 ;  /* 0x0000000607077c24 */ /* 0x002fc8000f8e0200 */
[----:B------:R-:W-:-:S04]  /*00c0*/  IMAD.IADD R0, R7, 0x1, R4 ;  /* 0x0000000107007824 */ /* 0x000fc800078e0204 */
[----:B--2---:R-:W-:-:S06]  /*00d0*/  IMAD.WIDE R2, R0, 0x4, R8 ;  /* 0x0000000400027825 */ /* 0x004fcc00078e0208 */
[----:B0-----:R-:W2:Y:S02]  /*00e0*/  LDG.E R2, desc[UR4][R2.64] ;  /* 0x0000000402027981 */ /* 0x001ea4000c1e1900 */
[----:B--2---:R-:W-:-:S13]  /*00f0*/  FSETP.NEU.AND P0, PT, R2, RZ, PT ;  /* 0x000000ff0200720b */ /* 0x004fda0003f0d000 */
[----:B------:R-:W-:Y:S05]  /*0100*/  @P0 EXIT ;  /* 0x000000000000094d */ /* 0x000fea0003800000 */
[----:B------:R-:W-:-:S04]  /*0110*/  IMAD.WIDE R4, R4, 0x4, R8 ;  /* 0x0000000404047825 */ /* 0x000fc800078e0208 */
[C---:B------:R-:W-:Y:S01]  /*0120*/  IMAD.WIDE.U32 R2, R7.reuse, 0x4, R8 ;  /* 0x0000000407027825 */ /* 0x040fe200078e0008 */
[----:B------:R-:W2:Y:S04]  /*0130*/  LDG.E R25, desc[UR4][R4.64] ;  /* 0x0000000404197981 */ /* 0x000ea8000c1e1900 */
[----:B------:R-:W3:Y:S04]  /*0140*/  LDG.E R26, desc[UR4][R2.64] ;  /* 0x00000004021a7981 */ /* 0x000ee8000c1e1900 */
[----:B------:R-:W4:Y:S04]  /*0150*/  LDG.E R8, desc[UR4][R4.64+0x4] ;  /* 0x0000040404087981 */ /* 0x000f28000c1e1900 */
[----:B------:R-:W5:Y:S04]  /*0160*/  LDG.E R9, desc[UR4][R2.64+0x28] ;  /* 0x0000280402097981 */ /* 0x000f68000c1e1900 */
        /* <DEDUP_REMOVED lines=15> */
[----:B------:R0:W5:Y:S01]  /*0260*/  LDG.E R27, desc[UR4][R2.64+0x168] ;  /* 0x00016804021b7981 */ /* 0x000162000c1e1900 */
[----:B------:R-:W-:Y:S01]  /*0270*/  ISETP.NE.AND P0, PT, R7, RZ, PT ;  /* 0x000000ff0700720c */ /* 0x000fe20003f05270 */
[----:B0-----:R-:W0:Y:S02]  /*0280*/  LDC.64 R2, c[0x0][0x388] ;  /* 0x0000e200ff027b82 */ /* 0x001e240000000a00 */
[----:B0-----:R-:W-:Y:S01]  /*0290*/  IMAD.WIDE R2, R0, 0x4, R2 ;  /* 0x0000000400027825 */ /* 0x001fe200078e0202 */
[----:B--2---:R-:W-:-:S02]  /*02a0*/  FSETP.GE.AND P1, PT, R25, RZ, PT ;  /* 0x000000ff1900720b */ /* 0x004fc40003f26000 */
[----:B---3--:R-:W-:Y:S02]  /*02b0*/  FSETP.GE.AND P2, PT, R26, RZ, PT ;  /* 0x000000ff1a00720b */ /* 0x008fe40003f46000 */
[----:B------:R-:W-:Y:S02]  /*02c0*/  FSEL R25, R25, -1, P1 ;  /* 0xbf80000019197808 */ /* 0x000fe40000800000 */
[----:B------:R-:W-:Y:S02]  /*02d0*/  ISETP.NE.AND P1, PT, R6, RZ, PT ;  /* 0x000000ff0600720c */ /* 0x000fe40003f25270 */
[----:B------:R-:W-:Y:S02]  /*02e0*/  FSEL R26, R26, -1, P2 ;  /* 0xbf8000001a1a7808 */ /* 0x000fe40001000000 */
[----:B------:R-:W-:Y:S02]  /*02f0*/  FSEL R25, R25, -1, P0 ;  /* 0xbf80000019197808 */ /* 0x000fe40000000000 */
[----:B------:R-:W-:-:S02]  /*0300*/  FSEL R26, R26, -1, P1 ;  /* 0xbf8000001a1a7808 */ /* 0x000fc40000800000 */
[----:B------:R-:W-:Y:S02]  /*0310*/  FSETP.GEU.AND P5, PT, R25, RZ, PT ;  /* 0x000000ff1900720b */ /* 0x000fe40003fae000 */
[----:B------:R-:W-:Y:S02]  /*0320*/  FSETP.GEU.AND P0, PT, R26, RZ, PT ;  /* 0x000000ff1a00720b */ /* 0x000fe40003f0e000 */
[----:B------:R-:W-:Y:S02]  /*0330*/  ISETP.NE.AND P2, PT, R7, 0x1, PT ;  /* 0x000000010700780c */ /* 0x000fe40003f45270 */
[----:B------:R-:W-:Y:S02]  /*0340*/  ISETP.NE.AND P1, PT, R6, 0x1, PT ;  /* 0x000000010600780c */ /* 0x000fe40003f25270 */
[----:B----4-:R-:W-:Y:S02]  /*0350*/  FSETP.GEU.AND P6, PT, R8, R25, PT ;  /* 0x000000190800720b */ /* 0x010fe40003fce000 */
[----:B-----5:R-:W-:-:S02]  /*0360*/  FSETP.GEU.AND P3, PT, R9, R26, PT ;  /* 0x0000001a0900720b */ /* 0x020fc40003f6e000 */
[C---:B------:R-:W-:Y:S02]  /*0370*/  FSETP.GE.AND P4, PT, R8.reuse, RZ, PT ;  /* 0x000000ff0800720b */ /* 0x040fe40003f86000 */
[-C--:B------:R-:W-:Y:S02]  /*0380*/  @P5 FSEL R8, R8, R25.reuse, !P6 ;  /* 0x0000001908085208 */ /* 0x080fe40007000000 */
[C---:B------:R-:W-:Y:S02]  /*0390*/  FSETP.GE.AND P5, PT, R9.reuse, RZ, PT ;  /* 0x000000ff0900720b */ /* 0x040fe40003fa6000 */
[-C--:B------:R-:W-:Y:S02]  /*03a0*/  @P0 FSEL R9, R9, R26.reuse, !P3 ;  /* 0x0000001a09090208 */ /* 0x080fe40005800000 */
[----:B------:R-:W-:Y:S02]  /*03b0*/  @P2 FSEL R25, R8, R25, P4 ;  /* 0x0000001908192208 */ /* 0x000fe40002000000 */
[----:B------:R-:W-:-:S02]  /*03c0*/  @P1 FSEL R26, R9, R26, P5 ;  /* 0x0000001a091a1208 */ /* 0x000fc40002800000 */
[----:B------:R-:W-:Y:S02]  /*03d0*/  FSETP.GEU.AND P5, PT, R25, RZ, PT ;  /* 0x000000ff1900720b */ /* 0x000fe40003fae000 */
[----:B------:R-:W-:Y:S02]  /*03e0*/  FSETP.GEU.AND P0, PT, R26, RZ, PT ;  /* 0x000000ff1a00720b */ /* 0x000fe40003f0e000 */
[----:B------:R-:W-:Y:S02]  /*03f0*/  ISETP.NE.AND P2, PT, R7, 0x2, PT ;  /* 0x000000020700780c */ /* 0x000fe40003f45270 */
[----:B------:R-:W-:Y:S02]  /*0400*/  ISETP.NE.AND P1, PT, R6, 0x2, PT ;  /* 0x000000020600780c */ /* 0x000fe40003f25270 */
[----:B------:R-:W-:Y:S02]  /*0410*/  FSETP.GEU.AND P6, PT, R10, R25, PT ;  /* 0x000000190a00720b */ /* 0x000fe40003fce000 */
[----:B------:R-:W-:-:S02]  /*0420*/  FSETP.GEU.AND P3, PT, R11, R26, PT ;  /* 0x0000001a0b00720b */ /* 0x000fc40003f6e000 */
        /* <DEDUP_REMOVED lines=89> */
[----:B------:R-:W-:-:S04]  /*09c0*/  @P1 FSEL R26, R27, R26, P5 ;  /* 0x0000001a1b1a1208 */ /* 0x000fc80002800000 */
[C---:B------:R-:W-:Y:S01]  /*09d0*/  FMNMX R4, R25.reuse, R26, PT ;  /* 0x0000001a19047209 */ /* 0x040fe20003800000 */
[----:B------:R-:W-:-:S03]  /*09e0*/  FADD R25, R25, R26 ;  /* 0x0000001a19197221 */ /* 0x000fc60000000000 */
[----:B------:R-:W-:-:S04]  /*09f0*/  FSETP.GEU.AND P0, PT, R4, RZ, PT ;  /* 0x000000ff0400720b */ /* 0x000fc80003f0e000 */
[----:B------:R-:W-:-:S05]  /*0a00*/  FSEL R25, R25, 2.00000000000000000000e+09, P0 ;  /* 0x4eee6b2819197808 */ /* 0x000fca0000000000 */
[----:B------:R-:W-:Y:S01]  /*0a10*/  STG.E desc[UR4][R2.64], R25 ;  /* 0x0000001902007986 */ /* 0x000fe2000c101904 */
[----:B------:R-:W-:Y:S05]  /*0a20*/  EXIT ;  /* 0x000000000000794d */ /* 0x000fea0003800000 */
.L_x_0:
[----:B------:R-:W-:-:S00]  /*0a30*/  BRA `(.L_x_0) ;  /* 0xfffffffc00fc7947 */ /* 0x000fc0000383ffff */
[----:B------:R-:W-:-:S00]  /*0a40*/  NOP ;  /* 0x0000000000007918 */ /* 0x000fc00000000000 */
        /* <DEDUP_REMOVED lines=11> */
.L_x_3:


//--------------------- .text._Z7min_colPff       --------------------------
	.section	.text._Z7min_colPff,"ax",@progbits
	.align	128
        .global         _Z7min_colPff
        .type           _Z7min_colPff,@function
        .size           _Z7min_colPff,(.L_x_4 - _Z7min_colPff)
        .other          _Z7min_colPff,@"STO_CUDA_ENTRY STV_DEFAULT"
_Z7min_colPff:
.text._Z7min_colPff:
[----:B------:R-:W-:Y:S01]  /*0000*/  LDC R1, c[0x0][0x37c] ;  /* 0x0000df00ff017b82 */ /* 0x000fe20000000800 */
[----:B------:R-:W0:Y:S07]  /*0010*/  S2R R0, SR_TID.X ;  /* 0x0000000000007919 */ /* 0x000e2e0000002100 */
[----:B------:R-:W0:Y:S01]  /*0020*/  S2UR UR6, SR_CTAID.X ;  /* 0x00000000000679c3 */ /* 0x000e220000002500 */
[----:B------:R-:W1:Y:S07]  /*0030*/  LDCU.64 UR4, c[0x0][0x358] ;  /* 0x00006b00ff0477ac */ /* 0x000e6e0008000a00 */
[----:B------:R-:W0:Y:S08]  /*0040*/  LDC R5, c[0x0][0x360] ;  /* 0x0000d800ff057b82 */ /* 0x000e300000000800 */
[----:B------:R-:W2:Y:S01]  /*0050*/  LDC.64 R2, c[0x0][0x380] ;  /* 0x0000e000ff027b82 */ /* 0x000ea20000000a00 */
[----:B0-----:R-:W-:-:S04]  /*0060*/  IMAD R5, R5, UR6, R0 ;  /* 0x0000000605057c24 */ /* 0x001fc8000f8e0200 */
[----:B--2---:R-:W-:-:S05]  /*0070*/  IMAD.WIDE R2, R5, 0x4, R2 ;  /* 0x0000000405027825 */ /* 0x004fca00078e0202 */
[----:B-1----:R-:W2:Y:S04]  /*0080*/  LDG.E R4, desc[UR4][R2.64] ;  /* 0x0000000402047981 */ /* 0x002ea8000c1e1900 */
[----:B------:R-:W3:Y:S04]  /*0090*/  LDG.E R7, desc[UR4][R2.64+0x28] ;  /* 0x0000280402077981 */ /* 0x000ee8000c1e1900 */
[----:B------:R-:W4:Y:S04]  /*00a0*/  LDG.E R11, desc[UR4][R2.64+0x50] ;  /* 0x00005004020b7981 */ /* 0x000f28000c1e1900 */
[----:B------:R-:W5:Y:S04]  /*00b0*/  LDG.E R13, desc[UR4][R2.64+0x78] ;  /* 0x00007804020d7981 */ /* 0x000f68000c1e1900 */
[----:B------:R-:W5:Y:S04]  /*00c0*/  LDG.E R6, desc[UR4][R2.64+0xa0] ;  /* 0x0000a00402067981 */ /* 0x000f68000c1e1900 */
[----:B------:R-:W5:Y:S04]  /*00d0*/  LDG.E R5, desc[UR4][R2.64+0xc8] ;  /* 0x0000c80402057981 */ /* 0x000f68000c1e1900 */
[----:B------:R-:W5:Y:S04]  /*00e0*/  LDG.E R0, desc[UR4][R2.64+0xf0] ;  /* 0x0000f00402007981 */ /* 0x000f68000c1e1900 */
[----:B------:R-:W5:Y:S04]  /*00f0*/  LDG.E R10, desc[UR4][R2.64+0x140] ;  /* 0x00014004020a7981 */ /* 0x000f68000c1e1900 */
[----:B------:R-:W5:Y:S01]  /*0100*/  LDG.E R12, desc[UR4][R2.64+0x168] ;  /* 0x00016804020c7981 */ /* 0x000f62000c1e1900 */
[----:B--2---:R-:W-:-:S02]  /*0110*/  FSETP.GEU.AND P1, PT, R4, RZ, PT ;  /* 0x000000ff0400720b */ /* 0x004fc40003f2e000 */
[CC--:B---3--:R-:W-:Y:S02]  /*0120*/  FSETP.GEU.AND P0, PT, R7.reuse, R4.reuse, PT ;  /* 0x000000040700720b */ /* 0x0c8fe40003f0e000 */
[C---:B------:R-:W-:Y:S02]  /*0130*/  FSETP.GE.AND P2, PT, R7.reuse, RZ, PT ;  /* 0x000000ff0700720b */ /* 0x040fe40003f46000 */
[-C--:B------:R-:W-:Y:S02]  /*0140*/  FSEL R9, R7, R4.reuse, !P0 ;  /* 0x0000000407097208 */ /* 0x080fe40004000000 */
[----:B----4-:R-:W-:Y:S02]  /*0150*/  FSETP.GE.AND P0, PT, R11, RZ, PT ;  /* 0x000000ff0b00720b */ /* 0x010fe40003f06000 */
[----:B------:R-:W-:Y:S02]  /*0160*/  P2R R8, PR, RZ, 0x4 ;  /* 0x00000004ff087803 */ /* 0x000fe40000000000 */
[----:B------:R-:W-:-:S04]  /*0170*/  FSEL R8, R9, R4, P2 ;  /* 0x0000000409087208 */ /* 0x000fc80001000000 */
[----:B------:R-:W-:Y:S02]  /*0180*/  FSEL R8, R7, R8, !P1 ;  /* 0x0000000807087208 */ /* 0x000fe40004800000 */
[----:B-----5:R-:W-:Y:S02]  /*0190*/  FSETP.GE.AND P1, PT, R13, RZ, PT ;  /* 0x000000ff0d00720b */ /* 0x020fe40003f26000 */
[CC--:B------:R-:W-:Y:S02]  /*01a0*/  FSETP.GEU.AND P3, PT, R11.reuse, R8.reuse, PT ;  /* 0x000000080b00720b */ /* 0x0c0fe40003f6e000 */
[----:B------:R-:W-:Y:S02]  /*01b0*/  FSETP.GEU.AND P2, PT, R8, RZ, PT ;  /* 0x000000ff0800720b */ /* 0x000fe40003f4e000 */
[----:B------:R-:W-:-:S04]  /*01c0*/  @P0 FSEL R8, R11, R8, !P3 ;  /* 0x000000080b080208 */ /* 0x000fc80005800000 */
[----:B------:R-:W-:Y:S02]  /*01d0*/  FSEL R8, R11, R8, !P2 ;  /* 0x000000080b087208 */ /* 0x000fe40005000000 */
[----:B------:R-:W-:Y:S02]  /*01e0*/  FSETP.GE.AND P2, PT, R6, RZ, PT ;  /* 0x000000ff0600720b */ /* 0x000fe40003f46000 */
        /* <DEDUP_REMOVED lines=8> */
[----:B------:R-:W-:-:S04]  /*0270*/  FSEL R8, R6, R9, !P4 ;  /* 0x0000000906087208 */ /* 0x000fc80006000000 */
[CC--:B------:R-:W-:Y:S02]  /*0280*/  FSETP.GEU.AND P4, PT, R5.reuse, R8.reuse, PT ;  /* 0x000000080500720b */ /* 0x0c0fe40003f8e000 */
[----:B------:R-:W-:Y:S02]  /*0290*/  FSETP.GEU.AND P5, PT, R8, RZ, PT ;  /* 0x000000ff0800720b */ /* 0x000fe40003fae000 */
[C---:B------:R-:W-:Y:S02]  /*02a0*/  @P3 FSEL R8, R5.reuse, R8, !P4 ;  /* 0x0000000805083208 */ /* 0x040fe40006000000 */
[C---:B------:R-:W-:Y:S02]  /*02b0*/  FSETP.GE.AND P4, PT, R0.reuse, RZ, PT ;  /* 0x000000ff0000720b */ /* 0x040fe40003f86000 */
[----:B------:R-:W-:Y:S02]  /*02c0*/  FSEL R9, R5, R8, !P5 ;  /* 0x0000000805097208 */ /* 0x000fe40006800000 */
[----:B------:R-:W2:Y:S02]  /*02d0*/  LDG.E R8, desc[UR4][R2.64+0x118] ;  /* 0x0001180402087981 */ /* 0x000ea4000c1e1900 */
[----:B------:R-:W-:-:S02]  /*02e0*/  FSETP.GEU.AND P5, PT, R0, R9, PT ;  /* 0x000000090000720b */ /* 0x000fc40003fae000 */
[----:B------:R-:W-:-:S05]  /*02f0*/  FSETP.GEU.AND P6, PT, R9, RZ, PT ;  /* 0x000000ff0900720b */ /* 0x000fca0003fce000 */
[----:B------:R-:W-:-:S04]  /*0300*/  @P4 FSEL R9, R0, R9, !P5 ;  /* 0x0000000900094208 */ /* 0x000fc80006800000 */
[----:B------:R-:W-:-:S04]  /*0310*/  FSEL R9, R0, R9, !P6 ;  /* 0x0000000900097208 */ /* 0x000fc80007000000 */
[----:B--2---:R-:W-:-:S04]  /*0320*/  FSETP.GEU.AND P5, PT, R8, R9, PT ;  /* 0x000000090800720b */ /* 0x004fc80003fae000 */
[----:B------:R-:W-:-:S04]  /*0330*/  FSETP.GE.AND P5, PT, R8, RZ, !P5 ;  /* 0x000000ff0800720b */ /* 0x000fc80006fa6000 */
[----:B------:R-:W-:Y:S02]  /*0340*/  FSEL R15, R8, R9, P5 ;  /* 0x00000009080f7208 */ /* 0x000fe40002800000 */
[----:B------:R-:W-:-:S04]  /*0350*/  FSETP.GEU.AND P5, PT, R9, RZ, PT ;  /* 0x000000ff0900720b */ /* 0x000fc80003fae000 */
[----:B------:R-:W-:-:S04]  /*0360*/  FSEL R15, R8, R15, !P5 ;  /* 0x0000000f080f7208 */ /* 0x000fc80006800000 */
[----:B------:R-:W-:-:S04]  /*0370*/  FSETP.GEU.AND P5, PT, R10, R15, PT ;  /* 0x0000000f0a00720b */ /* 0x000fc80003fae000 */
        /* <DEDUP_REMOVED lines=9> */
[----:B------:R-:W-:-:S13]  /*0410*/  FSETP.GE.AND P5, PT, R15, RZ, PT ;  /* 0x000000ff0f00720b */ /* 0x000fda0003fa6000 */
[----:B------:R-:W-:Y:S05]  /*0420*/  @!P5 EXIT ;  /* 0x000000000000d94d */ /* 0x000fea0003800000 */
[----:B------:R-:W-:Y:S01]  /*0430*/  FSETP.GE.AND P6, PT, R7, RZ, PT ;  /* 0x000000ff0700720b */ /* 0x000fe20003fc6000 */
[--C-:B------:R-:W-:Y:S01]  /*0440*/  @P0 FADD R11, R11, -R15.reuse ;  /* 0x8000000f0b0b0221 */ /* 0x100fe20000000000 */
[----:B------:R-:W-:Y:S01]  /*0450*/  FSETP.GE.AND P5, PT, R4, RZ, PT ;  /* 0x000000ff0400720b */ /* 0x000fe20003fa6000 */
[--C-:B------:R-:W-:Y:S01]  /*0460*/  @P1 FADD R13, R13, -R15.reuse ;  /* 0x8000000f0d0d1221 */ /* 0x100fe20000000000 */
[--C-:B------:R-:W-:Y:S01]  /*0470*/  @P3 FADD R17, R5, -R15.reuse ;  /* 0x8000000f05113221 */ /* 0x100fe20000000000 */
[--C-:B------:R-:W-:Y:S01]  /*0480*/  @P2 FADD R9, R6, -R15.reuse ;  /* 0x8000000f06092221 */ /* 0x100fe20000000000 */
[----:B------:R0:W-:Y:S01]  /*0490*/  @P0 STG.E desc[UR4][R2.64+0x50], R11 ;  /* 0x0000500b02000986 */ /* 0x0001e2000c101904 */
[----:B------:R-:W-:Y:S01]  /*04a0*/  FSETP.GE.AND P0, PT, R10, RZ, PT ;  /* 0x000000ff0a00720b */ /* 0x000fe20003f06000 */
[----:B------:R-:W-:Y:S02]  /*04b0*/  @P4 FADD R19, R0, -R15 ;  /* 0x8000000f00134221 */ /* 0x000fe40000000000 */
[----:B------:R-:W-:Y:S01]  /*04c0*/  @P1 STG.E desc[UR4][R2.64+0x78], R13 ;  /* 0x0000780d02001986 */ /* 0x000fe2000c101904 */
[----:B------:R-:W-:-:S02]  /*04d0*/  FSETP.GE.AND P1, PT, R12, RZ, PT ;  /* 0x000000ff0c00720b */ /* 0x000fc40003f26000 */
[--C-:B------:R-:W-:Y:S01]  /*04e0*/  @P6 FADD R7, R7, -R15.reuse ;  /* 0x8000000f07076221 */ /* 0x100fe20000000000 */
[----:B------:R-:W-:Y:S01]  /*04f0*/  @P2 STG.E desc[UR4][R2.64+0xa0], R9 ;  /* 0x0000a00902002986 */ /* 0x000fe2000c101904 */
[----:B------:R-:W-:-:S03]  /*0500*/  @P5 FADD R5, R4, -R15 ;  /* 0x8000000f04055221 */ /* 0x000fc60000000000 */
[----:B------:R1:W-:Y:S01]  /*0510*/  @P6 STG.E desc[UR4][R2.64+0x28], R7 ;  /* 0x0000280702006986 */ /* 0x0003e2000c101904 */
[----:B------:R-:W-:Y:S01]  /*0520*/  FSETP.GE.AND P6, PT, R8, RZ, PT ;  /* 0x000000ff0800720b */ /* 0x000fe20003fc6000 */
[--C-:B0-----:R-:W-:Y:S02]  /*0530*/  @P0 FADD R11, R10, -R15.reuse ;  /* 0x8000000f0a0b0221 */ /* 0x101fe40000000000 */
[----:B------:R0:W-:Y:S04]  /*0540*/  @P3 STG.E desc[UR4][R2.64+0xc8], R17 ;  /* 0x0000c81102003986 */ /* 0x0001e8000c101904 */
[----:B------:R0:W-:Y:S04]  /*0550*/  @P4 STG.E desc[UR4][R2.64+0xf0], R19 ;  /* 0x0000f01302004986 */ /* 0x0001e8000c101904 */
[----:B------:R0:W-:Y:S02]  /*0560*/  @P5 STG.E desc[UR4][R2.64], R5 ;  /* 0x0000000502005986 */ /* 0x0001e4000c101904 */
[----:B-1----:R-:W-:-:S02]  /*0570*/  @P6 FADD R7, R8, -R15 ;  /* 0x8000000f08076221 */ /* 0x002fc40000000000 */
[----:B------:R0:W-:Y:S04]  /*0580*/  @P0 STG.E desc[UR4][R2.64+0x140], R11 ;  /* 0x0001400b02000986 */ /* 0x0001e8000c101904 */
[----:B------:R0:W-:Y:S01]  /*0590*/  @P6 STG.E desc[UR4][R2.64+0x118], R7 ;  /* 0x0001180702006986 */ /* 0x0001e2000c101904 */
[----:B------:R-:W-:Y:S05]  /*05a0*/  @!P1 EXIT ;  /* 0x000000000000994d */ /* 0x000fea0003800000 */
[----:B------:R-:W-:-:S05]  /*05b0*/  FADD R15, R12, -R15 ;  /* 0x8000000f0c0f7221 */ /* 0x000fca0000000000 */
[----:B------:R-:W-:Y:S01]  /*05c0*/  STG.E desc[UR4][R2.64+0x168], R15 ;  /* 0x0001680f02007986 */ /* 0x000fe2000c101904 */
[----:B------:R-:W-:Y:S05]  /*05d0*/  EXIT ;  /* 0x000000000000794d */ /* 0x000fea0003800000 */
.L_x_1:
        /* <DEDUP_REMOVED lines=10> */
.L_x_4:


//--------------------- .text._Z8min_rowsPff      --------------------------
	.section	.text._Z8min_rowsPff,"ax",@progbits
	.align	128
        .global         _Z8min_rowsPff
        .type           _Z8min_rowsPff,@function
        .size           _Z8min_rowsPff,(.L_x_5 - _Z8min_rowsPff)
        .other          _Z8min_rowsPff,@"STO_CUDA_ENTRY STV_DEFAULT"
_Z8min_rowsPff:
.text._Z8min_rowsPff:
[----:B------:R-:W-:Y:S01]  /*0000*/  LDC R1, c[0x0][0x37c] ;  /* 0x0000df00ff017b82 */ /* 0x000fe20000000800 */
[----:B------:R-:W0:Y:S07]  /*0010*/  S2R R5, SR_TID.X ;  /* 0x0000000000057919 */ /* 0x000e2e0000002100 */
[----:B------:R-:W0:Y:S01]  /*0020*/  S2UR UR6, SR_CTAID.X ;  /* 0x00000000000679c3 */ /* 0x000e220000002500 */
[----:B------:R-:W1:Y:S07]  /*0030*/  LDCU.64 UR4, c[0x0][0x358] ;  /* 0x00006b00ff0477ac */ /* 0x000e6e0008000a00 */
[----:B------:R-:W0:Y:S08]  /*0040*/  LDC R0, c[0x0][0x360] ;  /* 0x0000d800ff007b82 */ /* 0x000e300000000800 */
[----:B------:R-:W2:Y:S01]  /*0050*/  LDC.64 R2, c[0x0][0x380] ;  /* 0x0000e000ff027b82 */ /* 0x000ea20000000a00 */
[----:B0-----:R-:W-:-:S04]  /*0060*/  IMAD R0, R0, UR6, R5 ;  /* 0x0000000600007c24 */ /* 0x001fc8000f8e0205 */
[----:B------:R-:W-:-:S04]  /*0070*/  IMAD R5, R0, 0xa, RZ ;  /* 0x0000000a00057824 */ /* 0x000fc800078e02ff */
        /* <DEDUP_REMOVED lines=87> */
.L_x_2:
        /* <DEDUP_REMOVED lines=9> */
.L_x_5:


//--------------------- .nv.shared.reserved.0     --------------------------
	.section	.nv.shared.reserved.0,"aw",@nobits
	.weak		__nv_reservedSMEM_offset_0_alias
	.size		__nv_reservedSMEM_offset_0_alias, 0, 64
	.other		__nv_reservedSMEM_offset_0_alias,@"STO_CUDA_RESERVED_SHARED STV_DEFAULT"
__nv_reservedSMEM_offset_0_alias:
	.zero		0
	.zero		64


//--------------------- .nv.constant0._Z10find_zerosPfS_ --------------------------
	.section	.nv.constant0._Z10find_zerosPfS_,"a",@progbits
	.sectionflags	@""
	.align	4
.nv.constant0._Z10find_zerosPfS_:
	.zero		912


//--------------------- .nv.constant0._Z7min_colPff --------------------------
	.section	.nv.constant0._Z7min_colPff,"a",@progbits
	.sectionflags	@""
	.align	4
.nv.constant0._Z7min_colPff:
	.zero		908


//--------------------- .nv.constant0._Z8min_rowsPff --------------------------
	.section	.nv.constant0._Z8min_rowsPff,"a",@progbits
	.sectionflags	@""
	.align	4
.nv.constant0._Z8min_rowsPff:
	.zero		908


//--------------------- SYMBOLS --------------------------

	.type		.nv.reservedSmem.offset0,@object
	.size		.nv.reservedSmem.offset0,0x4
